//
// Generated by NVIDIA NVVM Compiler
//
// Compiler Build ID: CL-36424714
// Cuda compilation tools, release 13.0, V13.0.88
// Based on NVVM 20.0.0
//

.version 9.0
.target sm_100
.address_size 64

	// .globl	_Z17shared_bank_nopadPfii
// _ZZ17shared_bank_nopadPfiiE2sh has been demoted
// _ZZ18shared_bank_paddedPfiE2sh has been demoted

.visible .entry _Z17shared_bank_nopadPfii(
	.param .u64 .ptr .align 1 _Z17shared_bank_nopadPfii_param_0,
	.param .u32 _Z17shared_bank_nopadPfii_param_1,
	.param .u32 _Z17shared_bank_nopadPfii_param_2
)
{
	.reg .pred 	%p<11>;
	.reg .b32 	%r<24>;
	.reg .b32 	%f<84>;
	.reg .b64 	%rd<5>;
	// demoted variable
	.shared .align 4 .b8 _ZZ17shared_bank_nopadPfiiE2sh[4096];
	ld.param.u64 	%rd1, [_Z17shared_bank_nopadPfii_param_0];
	ld.param.u32 	%r12, [_Z17shared_bank_nopadPfii_param_1];
	ld.param.u32 	%r13, [_Z17shared_bank_nopadPfii_param_2];
	mov.u32 	%r1, %tid.x;
	setp.gt.u32 	%p1, %r1, 31;
	@%p1 bra 	$L__BB0_15;
	cvt.rn.f32.u32 	%f15, %r1;
	shl.b32 	%r14, %r1, 2;
	mov.u32 	%r15, _ZZ17shared_bank_nopadPfiiE2sh;
	add.s32 	%r16, %r15, %r14;
	st.volatile.shared.f32 	[%r16], %f15;
	bar.sync 	0;
	setp.lt.s32 	%p2, %r12, 1;
	mov.f32 	%f83, 0f00000000;
	@%p2 bra 	$L__BB0_14;
	mul.lo.s32 	%r17, %r13, %r1;
	shl.b32 	%r18, %r17, 2;
	and.b32  	%r19, %r18, 4092;
	add.s32 	%r2, %r15, %r19;
	and.b32  	%r3, %r12, 15;
	setp.lt.u32 	%p3, %r12, 16;
	mov.f32 	%f83, 0f00000000;
	@%p3 bra 	$L__BB0_5;
	and.b32  	%r21, %r12, 2147483632;
	neg.s32 	%r22, %r21;
	mov.f32 	%f83, 0f00000000;
$L__BB0_4:
	.pragma "nounroll";
	ld.volatile.shared.f32 	%f19, [%r2];
	add.f32 	%f20, %f83, %f19;
	ld.volatile.shared.f32 	%f21, [%r2];
	add.f32 	%f22, %f20, %f21;
	ld.volatile.shared.f32 	%f23, [%r2];
	add.f32 	%f24, %f22, %f23;
	ld.volatile.shared.f32 	%f25, [%r2];
	add.f32 	%f26, %f24, %f25;
	ld.volatile.shared.f32 	%f27, [%r2];
	add.f32 	%f28, %f26, %f27;
	ld.volatile.shared.f32 	%f29, [%r2];
	add.f32 	%f30, %f28, %f29;
	ld.volatile.shared.f32 	%f31, [%r2];
	add.f32 	%f32, %f30, %f31;
	ld.volatile.shared.f32 	%f33, [%r2];
	add.f32 	%f34, %f32, %f33;
	ld.volatile.shared.f32 	%f35, [%r2];
	add.f32 	%f36, %f34, %f35;
	ld.volatile.shared.f32 	%f37, [%r2];
	add.f32 	%f38, %f36, %f37;
	ld.volatile.shared.f32 	%f39, [%r2];
	add.f32 	%f40, %f38, %f39;
	ld.volatile.shared.f32 	%f41, [%r2];
	add.f32 	%f42, %f40, %f41;
	ld.volatile.shared.f32 	%f43, [%r2];
	add.f32 	%f44, %f42, %f43;
	ld.volatile.shared.f32 	%f45, [%r2];
	add.f32 	%f46, %f44, %f45;
	ld.volatile.shared.f32 	%f47, [%r2];
	add.f32 	%f48, %f46, %f47;
	ld.volatile.shared.f32 	%f49, [%r2];
	add.f32 	%f83, %f48, %f49;
	add.s32 	%r22, %r22, 16;
	setp.ne.s32 	%p4, %r22, 0;
	@%p4 bra 	$L__BB0_4;
$L__BB0_5:
	setp.eq.s32 	%p5, %r3, 0;
	@%p5 bra 	$L__BB0_14;
	and.b32  	%r7, %r12, 7;
	setp.lt.u32 	%p6, %r3, 8;
	@%p6 bra 	$L__BB0_8;
	ld.volatile.shared.f32 	%f51, [%r2];
	add.f32 	%f52, %f83, %f51;
	ld.volatile.shared.f32 	%f53, [%r2];
	add.f32 	%f54, %f52, %f53;
	ld.volatile.shared.f32 	%f55, [%r2];
	add.f32 	%f56, %f54, %f55;
	ld.volatile.shared.f32 	%f57, [%r2];
	add.f32 	%f58, %f56, %f57;
	ld.volatile.shared.f32 	%f59, [%r2];
	add.f32 	%f60, %f58, %f59;
	ld.volatile.shared.f32 	%f61, [%r2];
	add.f32 	%f62, %f60, %f61;
	ld.volatile.shared.f32 	%f63, [%r2];
	add.f32 	%f64, %f62, %f63;
	ld.volatile.shared.f32 	%f65, [%r2];
	add.f32 	%f83, %f64, %f65;
$L__BB0_8:
	setp.eq.s32 	%p7, %r7, 0;
	@%p7 bra 	$L__BB0_14;
	and.b32  	%r8, %r12, 3;
	setp.lt.u32 	%p8, %r7, 4;
	@%p8 bra 	$L__BB0_11;
	ld.volatile.shared.f32 	%f67, [%r2];
	add.f32 	%f68, %f83, %f67;
	ld.volatile.shared.f32 	%f69, [%r2];
	add.f32 	%f70, %f68, %f69;
	ld.volatile.shared.f32 	%f71, [%r2];
	add.f32 	%f72, %f70, %f71;
	ld.volatile.shared.f32 	%f73, [%r2];
	add.f32 	%f83, %f72, %f73;
$L__BB0_11:
	setp.eq.s32 	%p9, %r8, 0;
	@%p9 bra 	$L__BB0_14;
	neg.s32 	%r23, %r8;
$L__BB0_13:
	.pragma "nounroll";
	ld.volatile.shared.f32 	%f74, [%r2];
	add.f32 	%f83, %f83, %f74;
	add.s32 	%r23, %r23, 1;
	setp.ne.s32 	%p10, %r23, 0;
	@%p10 bra 	$L__BB0_13;
$L__BB0_14:
	cvta.to.global.u64 	%rd2, %rd1;
	mul.wide.u32 	%rd3, %r1, 4;
	add.s64 	%rd4, %rd2, %rd3;
	st.global.f32 	[%rd4], %f83;
$L__BB0_15:
	ret;

}
	// .globl	_Z18shared_bank_paddedPfi
.visible .entry _Z18shared_bank_paddedPfi(
	.param .u64 .ptr .align 1 _Z18shared_bank_paddedPfi_param_0,
	.param .u32 _Z18shared_bank_paddedPfi_param_1
)
{
	.reg .pred 	%p<11>;
	.reg .b32 	%r<19>;
	.reg .b32 	%f<84>;
	.reg .b64 	%rd<5>;
	// demoted variable
	.shared .align 4 .b8 _ZZ18shared_bank_paddedPfiE2sh[4224];
	ld.param.u64 	%rd1, [_Z18shared_bank_paddedPfi_param_0];
	ld.param.u32 	%r13, [_Z18shared_bank_paddedPfi_param_1];
	mov.u32 	%r1, %tid.x;
	setp.gt.u32 	%p1, %r1, 31;
	@%p1 bra 	$L__BB1_15;
	cvt.rn.f32.u32 	%f15, %r1;
	mov.u32 	%r14, _ZZ18shared_bank_paddedPfiE2sh;
	mad.lo.s32 	%r2, %r1, 132, %r14;
	st.volatile.shared.f32 	[%r2], %f15;
	bar.sync 	0;
	setp.lt.s32 	%p2, %r13, 1;
	mov.f32 	%f83, 0f00000000;
	@%p2 bra 	$L__BB1_14;
	shl.b32 	%r15, %r1, 7;
	sub.s32 	%r3, %r2, %r15;
	and.b32  	%r4, %r13, 15;
	setp.lt.u32 	%p3, %r13, 16;
	mov.f32 	%f83, 0f00000000;
	@%p3 bra 	$L__BB1_5;
	and.b32  	%r16, %r13, 2147483632;
	neg.s32 	%r17, %r16;
	mov.f32 	%f83, 0f00000000;
$L__BB1_4:
	.pragma "nounroll";
	ld.volatile.shared.f32 	%f19, [%r3];
	add.f32 	%f20, %f83, %f19;
	ld.volatile.shared.f32 	%f21, [%r3];
	add.f32 	%f22, %f20, %f21;
	ld.volatile.shared.f32 	%f23, [%r3];
	add.f32 	%f24, %f22, %f23;
	ld.volatile.shared.f32 	%f25, [%r3];
	add.f32 	%f26, %f24, %f25;
	ld.volatile.shared.f32 	%f27, [%r3];
	add.f32 	%f28, %f26, %f27;
	ld.volatile.shared.f32 	%f29, [%r3];
	add.f32 	%f30, %f28, %f29;
	ld.volatile.shared.f32 	%f31, [%r3];
	add.f32 	%f32, %f30, %f31;
	ld.volatile.shared.f32 	%f33, [%r3];
	add.f32 	%f34, %f32, %f33;
	ld.volatile.shared.f32 	%f35, [%r3];
	add.f32 	%f36, %f34, %f35;
	ld.volatile.shared.f32 	%f37, [%r3];
	add.f32 	%f38, %f36, %f37;
	ld.volatile.shared.f32 	%f39, [%r3];
	add.f32 	%f40, %f38, %f39;
	ld.volatile.shared.f32 	%f41, [%r3];
	add.f32 	%f42, %f40, %f41;
	ld.volatile.shared.f32 	%f43, [%r3];
	add.f32 	%f44, %f42, %f43;
	ld.volatile.shared.f32 	%f45, [%r3];
	add.f32 	%f46, %f44, %f45;
	ld.volatile.shared.f32 	%f47, [%r3];
	add.f32 	%f48, %f46, %f47;
	ld.volatile.shared.f32 	%f49, [%r3];
	add.f32 	%f83, %f48, %f49;
	add.s32 	%r17, %r17, 16;
	setp.ne.s32 	%p4, %r17, 0;
	@%p4 bra 	$L__BB1_4;
$L__BB1_5:
	setp.eq.s32 	%p5, %r4, 0;
	@%p5 bra 	$L__BB1_14;
	and.b32  	%r8, %r13, 7;
	setp.lt.u32 	%p6, %r4, 8;
	@%p6 bra 	$L__BB1_8;
	ld.volatile.shared.f32 	%f51, [%r3];
	add.f32 	%f52, %f83, %f51;
	ld.volatile.shared.f32 	%f53, [%r3];
	add.f32 	%f54, %f52, %f53;
	ld.volatile.shared.f32 	%f55, [%r3];
	add.f32 	%f56, %f54, %f55;
	ld.volatile.shared.f32 	%f57, [%r3];
	add.f32 	%f58, %f56, %f57;
	ld.volatile.shared.f32 	%f59, [%r3];
	add.f32 	%f60, %f58, %f59;
	ld.volatile.shared.f32 	%f61, [%r3];
	add.f32 	%f62, %f60, %f61;
	ld.volatile.shared.f32 	%f63, [%r3];
	add.f32 	%f64, %f62, %f63;
	ld.volatile.shared.f32 	%f65, [%r3];
	add.f32 	%f83, %f64, %f65;
$L__BB1_8:
	setp.eq.s32 	%p7, %r8, 0;
	@%p7 bra 	$L__BB1_14;
	and.b32  	%r9, %r13, 3;
	setp.lt.u32 	%p8, %r8, 4;
	@%p8 bra 	$L__BB1_11;
	ld.volatile.shared.f32 	%f67, [%r3];
	add.f32 	%f68, %f83, %f67;
	ld.volatile.shared.f32 	%f69, [%r3];
	add.f32 	%f70, %f68, %f69;
	ld.volatile.shared.f32 	%f71, [%r3];
	add.f32 	%f72, %f70, %f71;
	ld.volatile.shared.f32 	%f73, [%r3];
	add.f32 	%f83, %f72, %f73;
$L__BB1_11:
	setp.eq.s32 	%p9, %r9, 0;
	@%p9 bra 	$L__BB1_14;
	neg.s32 	%r18, %r9;
$L__BB1_13:
	.pragma "nounroll";
	ld.volatile.shared.f32 	%f74, [%r3];
	add.f32 	%f83, %f83, %f74;
	add.s32 	%r18, %r18, 1;
	setp.ne.s32 	%p10, %r18, 0;
	@%p10 bra 	$L__BB1_13;
$L__BB1_14:
	cvta.to.global.u64 	%rd2, %rd1;
	mul.wide.u32 	%rd3, %r1, 4;
	add.s64 	%rd4, %rd2, %rd3;
	st.global.f32 	[%rd4], %f83;
$L__BB1_15:
	ret;

}


// ===== COMPILED SASS (sm_100) =====

	.target	sm_100

	.elftype	@"ET_EXEC"


//--------------------- .note.nv.tkinfo           --------------------------
	.section	.note.nv.tkinfo,"",@"SHT_NOTE"
	.sectionflags	@"SHF_NOTE_NV_TKINFO"
	.tkinfo
        /*0018*/ 	.word	0x00000002
        /*0030*/ 	.string	""
        /*0030*/ 	.string	"ptxas"
        /*0030*/ 	.string	"Cuda compilation tools, release 13.0, V13.0.88"
        /*0030*/ 	.string	"Build cuda_13.0.r13.0/compiler.36424714_0"
        /*0030*/ 	.string	"-arch sm_100 -m 64 "



//--------------------- .note.nv.cuinfo           --------------------------
	.section	.note.nv.cuinfo,"",@"SHT_NOTE"
	.sectionflags	@"SHF_NOTE_NV_CUINFO"
        /*0018*/ 	.short	0x0002
        /*001a*/ 	.short	0x0064
        /*001c*/ 	.short	0x0082
	.zero		2


//--------------------- .nv.info                  --------------------------
	.section	.nv.info,"",@"SHT_CUDA_INFO"
	.align	4


	//----- nvinfo : EIATTR_REGCOUNT
	.align		4
        /*0000*/ 	.byte	0x04, 0x2f
        /*0002*/ 	.short	(.L_1 - .L_0)
	.align		4
.L_0:
        /*0004*/ 	.word	index@(_Z17shared_bank_nopadPfii)
        /*0008*/ 	.word	0x00000018


	//----- nvinfo : EIATTR_FRAME_SIZE
	.align		4
.L_1:
        /*000c*/ 	.byte	0x04, 0x11
        /*000e*/ 	.short	(.L_3 - .L_2)
	.align		4
.L_2:
        /*0010*/ 	.word	index@(_Z17shared_bank_nopadPfii)
        /*0014*/ 	.word	0x00000000


	//----- nvinfo : EIATTR_REGCOUNT
	.align		4
.L_3:
        /*0018*/ 	.byte	0x04, 0x2f
        /*001a*/ 	.short	(.L_5 - .L_4)
	.align		4
.L_4:
        /*001c*/ 	.word	index@(_Z18shared_bank_paddedPfi)
        /*0020*/ 	.word	0x00000018


	//----- nvinfo : EIATTR_FRAME_SIZE
	.align		4
.L_5:
        /*0024*/ 	.byte	0x04, 0x11
        /*0026*/ 	.short	(.L_7 - .L_6)
	.align		4
.L_6:
        /*0028*/ 	.word	index@(_Z18shared_bank_paddedPfi)
        /*002c*/ 	.word	0x00000000


	//----- nvinfo : EIATTR_MIN_STACK_SIZE
	.align		4
.L_7:
        /*0030*/ 	.byte	0x04, 0x12
        /*0032*/ 	.short	(.L_9 - .L_8)
	.align		4
.L_8:
        /*0034*/ 	.word	index@(_Z18shared_bank_paddedPfi)
        /*0038*/ 	.word	0x00000000


	//----- nvinfo : EIATTR_MIN_STACK_SIZE
	.align		4
.L_9:
        /*003c*/ 	.byte	0x04, 0x12
        /*003e*/ 	.short	(.L_11 - .L_10)
	.align		4
.L_10:
        /*0040*/ 	.word	index@(_Z17shared_bank_nopadPfii)
        /*0044*/ 	.word	0x00000000
.L_11:


//--------------------- .nv.compat                --------------------------
	.section	.nv.compat,"",@"SHT_CUDA_COMPAT_INFO"
	.align	4
        /*0000*/ 	.byte	0x02, 0x09, 0x00, 0x00, 0x02, 0x02, 0x01, 0x00, 0x02, 0x05, 0x05, 0x00, 0x03, 0x07, 0x01, 0x01
        /*0010*/ 	.byte	0x02, 0x03, 0x00, 0x00, 0x02, 0x06, 0x01, 0x00, 0x04, 0x0b, 0x08, 0x00, 0x09, 0x00, 0x00, 0x00
        /*0020*/ 	.byte	0x00, 0x00, 0x00, 0x00


//--------------------- .nv.info._Z18shared_bank_paddedPfi --------------------------
	.section	.nv.info._Z18shared_bank_paddedPfi,"",@"SHT_CUDA_INFO"
	.sectionflags	@""
	.align	4


	//----- nvinfo : EIATTR_CUDA_API_VERSION
	.align		4
        /*0000*/ 	.byte	0x04, 0x37
        /*0002*/ 	.short	(.L_13 - .L_12)
.L_12:
        /*0004*/ 	.word	0x00000082


	//----- nvinfo : EIATTR_KPARAM_INFO
	.align		4
.L_13:
        /*0008*/ 	.byte	0x04, 0x17
        /*000a*/ 	.short	(.L_15 - .L_14)
.L_14:
        /*000c*/ 	.word	0x00000000
        /*0010*/ 	.short	0x0001
        /*0012*/ 	.short	0x0008
        /*0014*/ 	.byte	0x00, 0xf0, 0x11, 0x00


	//----- nvinfo : EIATTR_KPARAM_INFO
	.align		4
.L_15:
        /*0018*/ 	.byte	0x04, 0x17
        /*001a*/ 	.short	(.L_17 - .L_16)
.L_16:
        /*001c*/ 	.word	0x00000000
        /*0020*/ 	.short	0x0000
        /*0022*/ 	.short	0x0000
        /*0024*/ 	.byte	0x00, 0xf5, 0x21, 0x00


	//----- nvinfo : EIATTR_SPARSE_MMA_MASK
	.align		4
.L_17:
        /*0028*/ 	.byte	0x03, 0x50
        /*002a*/ 	.short	0x0000


	//----- nvinfo : EIATTR_MAXREG_COUNT
	.align		4
        /*002c*/ 	.byte	0x03, 0x1b
        /*002e*/ 	.short	0x00ff


	//----- nvinfo : EIATTR_NUM_BARRIERS
	.align		4
        /*0030*/ 	.byte	0x02, 0x4c
        /*0032*/ 	.byte	0x01
	.zero		1


	//----- nvinfo : EIATTR_MERCURY_ISA_VERSION
	.align		4
        /*0034*/ 	.byte	0x03, 0x5f
        /*0036*/ 	.short	0x0101


	//----- nvinfo : EIATTR_VRC_CTA_INIT_COUNT
	.align		4
        /*0038*/ 	.byte	0x02, 0x4a
	.zero		1
	.zero		1


	//----- nvinfo : EIATTR_EXIT_INSTR_OFFSETS
	.align		4
        /*003c*/ 	.byte	0x04, 0x1c
        /*003e*/ 	.short	(.L_19 - .L_18)


	//   ....[0]....
.L_18:
        /*0040*/ 	.word	0x00000030


	//   ....[1]....
        /*0044*/ 	.word	0x00000680


	//----- nvinfo : EIATTR_CBANK_PARAM_SIZE
	.align		4
.L_19:
        /*0048*/ 	.byte	0x03, 0x19
        /*004a*/ 	.short	0x000c


	//----- nvinfo : EIATTR_PARAM_CBANK
	.align		4
        /*004c*/ 	.byte	0x04, 0x0a
        /*004e*/ 	.short	(.L_21 - .L_20)
	.align		4
.L_20:
        /*0050*/ 	.word	index@(.nv.constant0._Z18shared_bank_paddedPfi)
        /*0054*/ 	.short	0x0380
        /*0056*/ 	.short	0x000c


	//----- nvinfo : EIATTR_SW_WAR
	.align		4
.L_21:
        /*0058*/ 	.byte	0x04, 0x36
        /*005a*/ 	.short	(.L_23 - .L_22)
.L_22:
        /*005c*/ 	.word	0x00000008
.L_23:


//--------------------- .nv.info._Z17shared_bank_nopadPfii --------------------------
	.section	.nv.info._Z17shared_bank_nopadPfii,"",@"SHT_CUDA_INFO"
	.sectionflags	@""
	.align	4


	//----- nvinfo : EIATTR_CUDA_API_VERSION
	.align		4
        /*0000*/ 	.byte	0x04, 0x37
        /*0002*/ 	.short	(.L_25 - .L_24)
.L_24:
        /*0004*/ 	.word	0x00000082


	//----- nvinfo : EIATTR_KPARAM_INFO
	.align		4
.L_25:
        /*0008*/ 	.byte	0x04, 0x17
        /*000a*/ 	.short	(.L_27 - .L_26)
.L_26:
        /*000c*/ 	.word	0x00000000
        /*0010*/ 	.short	0x0002
        /*0012*/ 	.short	0x000c
        /*0014*/ 	.byte	0x00, 0xf0, 0x11, 0x00


	//----- nvinfo : EIATTR_KPARAM_INFO
	.align		4
.L_27:
        /*0018*/ 	.byte	0x04, 0x17
        /*001a*/ 	.short	(.L_29 - .L_28)
.L_28:
        /*001c*/ 	.word	0x00000000
        /*0020*/ 	.short	0x0001
        /*0022*/ 	.short	0x0008
        /*0024*/ 	.byte	0x00, 0xf0, 0x11, 0x00


	//----- nvinfo : EIATTR_KPARAM_INFO
	.align		4
.L_29:
        /*0028*/ 	.byte	0x04, 0x17
        /*002a*/ 	.short	(.L_31 - .L_30)
.L_30:
        /*002c*/ 	.word	0x00000000
        /*0030*/ 	.short	0x0000
        /*0032*/ 	.short	0x0000
        /*0034*/ 	.byte	0x00, 0xf5, 0x21, 0x00


	//----- nvinfo : EIATTR_SPARSE_MMA_MASK
	.align		4
.L_31:
        /*0038*/ 	.byte	0x03, 0x50
        /*003a*/ 	.short	0x0000


	//----- nvinfo : EIATTR_MAXREG_COUNT
	.align		4
        /*003c*/ 	.byte	0x03, 0x1b
        /*003e*/ 	.short	0x00ff


	//----- nvinfo : EIATTR_NUM_BARRIERS
	.align		4
        /*0040*/ 	.byte	0x02, 0x4c
        /*0042*/ 	.byte	0x01
	.zero		1


	//----- nvinfo : EIATTR_MERCURY_ISA_VERSION
	.align		4
        /*0044*/ 	.byte	0x03, 0x5f
        /*0046*/ 	.short	0x0101


	//----- nvinfo : EIATTR_VRC_CTA_INIT_COUNT
	.align		4
        /*0048*/ 	.byte	0x02, 0x4a
	.zero		1
	.zero		1


	//----- nvinfo : EIATTR_EXIT_INSTR_OFFSETS
	.align		4
        /*004c*/ 	.byte	0x04, 0x1c
        /*004e*/ 	.short	(.L_33 - .L_32)


	//   ....[0]....
.L_32:
        /*0050*/ 	.word	0x00000030


	//   ....[1]....
        /*0054*/ 	.word	0x000006b0


	//----- nvinfo : EIATTR_CBANK_PARAM_SIZE
	.align		4
.L_33:
        /*0058*/ 	.byte	0x03, 0x19
        /*005a*/ 	.short	0x0010


	//----- nvinfo : EIATTR_PARAM_CBANK
	.align		4
        /*005c*/ 	.byte	0x04, 0x0a
        /*005e*/ 	.short	(.L_35 - .L_34)
	.align		4
.L_34:
        /*0060*/ 	.word	index@(.nv.constant0._Z17shared_bank_nopadPfii)
        /*0064*/ 	.short	0x0380
        /*0066*/ 	.short	0x0010


	//----- nvinfo : EIATTR_SW_WAR
	.align		4
.L_35:
        /*0068*/ 	.byte	0x04, 0x36
        /*006a*/ 	.short	(.L_37 - .L_36)
.L_36:
        /*006c*/ 	.word	0x00000008
.L_37:


//--------------------- .nv.callgraph             --------------------------
	.section	.nv.callgraph,"",@"SHT_CUDA_CALLGRAPH"
	.align	4
	.sectionentsize	8
	.align		4
        /*0000*/ 	.word	0x00000000
	.align		4
        /*0004*/ 	.word	0xffffffff
	.align		4
        /*0008*/ 	.word	0x00000000
	.align		4
        /*000c*/ 	.word	0xfffffffe
	.align		4
        /*0010*/ 	.word	0x00000000
	.align		4
        /*0014*/ 	.word	0xfffffffd
	.align		4
        /*0018*/ 	.word	0x00000000
	.align		4
        /*001c*/ 	.word	0xfffffffc


//--------------------- .text._Z18shared_bank_paddedPfi --------------------------
	.section	.text._Z18shared_bank_paddedPfi,"ax",@progbits
	.align	128
        .global         _Z18shared_bank_paddedPfi
        .type           _Z18shared_bank_paddedPfi,@function
        .size           _Z18shared_bank_paddedPfi,(.L_x_14 - _Z18shared_bank_paddedPfi)
        .other          _Z18shared_bank_paddedPfi,@"STO_CUDA_ENTRY STV_DEFAULT"
_Z18shared_bank_paddedPfi:
.text._Z18shared_bank_paddedPfi:
[----:B------:R-:W-:Y:S01]  /*0000*/  LDC R1, c[0x0][0x37c] ;  /* 0x0000df00ff017b82 */ /* 0x000fe20000000800 */
[----:B------:R-:W0:Y:S02]  /*0010*/  S2R R0, SR_TID.X ;  /* 0x0000000000007919 */ /* 0x000e240000002100 */
[----:B0-----:R-:W-:-:S13]  /*0020*/  ISETP.GT.U32.AND P0, PT, R0, 0x1f, PT ;  /* 0x0000001f0000780c */ /* 0x001fda0003f04070 */
[----:B------:R-:W-:Y:S05]  /*0030*/  @P0 EXIT ;  /* 0x000000000000094d */ /* 0x000fea0003800000 */
[----:B------:R-:W0:Y:S01]  /*0040*/  S2R R3, SR_CgaCtaId ;  /* 0x0000000000037919 */ /* 0x000e220000008800 */
[----:B------:R-:W-:Y:S01]  /*0050*/  MOV R2, 0x400 ;  /* 0x0000040000027802 */ /* 0x000fe20000000f00 */
[----:B------:R-:W1:Y:S01]  /*0060*/  LDCU UR5, c[0x0][0x388] ;  /* 0x00007100ff0577ac */ /* 0x000e620008000800 */
[----:B------:R-:W2:Y:S01]  /*0070*/  LDCU.64 UR8, c[0x0][0x358] ;  /* 0x00006b00ff0877ac */ /* 0x000ea20008000a00 */
[----:B-1----:R-:W-:Y:S01]  /*0080*/  UISETP.GE.AND UP0, UPT, UR5, 0x1, UPT ;  /* 0x000000010500788c */ /* 0x002fe2000bf06270 */
[----:B0-----:R-:W-:Y:S02]  /*0090*/  LEA R3, R3, R2, 0x18 ;  /* 0x0000000203037211 */ /* 0x001fe400078ec0ff */
[----:B------:R-:W-:-:S03]  /*00a0*/  I2FP.F32.U32 R2, R0 ;  /* 0x0000000000027245 */ /* 0x000fc60000201000 */
[----:B------:R-:W-:Y:S02]  /*00b0*/  IMAD R5, R0, 0x84, R3 ;  /* 0x0000008400057824 */ /* 0x000fe400078e0203 */
[----:B------:R-:W-:-:S03]  /*00c0*/  HFMA2 R3, -RZ, RZ, 0, 0 ;  /* 0x00000000ff037431 */ /* 0x000fc600000001ff */
[----:B------:R0:W-:Y:S01]  /*00d0*/  STS [R5], R2 ;  /* 0x0000000205007388 */ /* 0x0001e20000000800 */
[----:B------:R-:W-:Y:S06]  /*00e0*/  BAR.SYNC.DEFER_BLOCKING 0x0 ;  /* 0x0000000000007b1d */ /* 0x000fec0000010000 */
[----:B--2---:R-:W-:Y:S05]  /*00f0*/  BRA.U !UP0, `(.L_x_0) ;  /* 0x0000000508547547 */ /* 0x004fea000b800000 */
[----:B------:R-:W-:Y:S01]  /*0100*/  UISETP.GE.U32.AND UP1, UPT, UR5, 0x10, UPT ;  /* 0x000000100500788c */ /* 0x000fe2000bf26070 */
[----:B0-----:R-:W-:Y:S01]  /*0110*/  IMAD R2, R0, -0x80, R5 ;  /* 0xffffff8000027824 */ /* 0x001fe200078e0205 */
[----:B------:R-:W-:Y:S01]  /*0120*/  ULOP3.LUT UR6, UR5, 0xf, URZ, 0xc0, !UPT ;  /* 0x0000000f05067892 */ /* 0x000fe2000f8ec0ff */
[----:B------:R-:W-:-:S03]  /*0130*/  MOV R3, RZ ;  /* 0x000000ff00037202 */ /* 0x000fc60000000f00 */
[----:B------:R-:W-:-:S03]  /*0140*/  UISETP.NE.AND UP0, UPT, UR6, URZ, UPT ;  /* 0x000000ff0600728c */ /* 0x000fc6000bf05270 */
[----:B------:R-:W-:Y:S08]  /*0150*/  BRA.U !UP1, `(.L_x_1) ;  /* 0x0000000109987547 */ /* 0x000ff0000b800000 */
[----:B------:R-:W-:Y:S01]  /*0160*/  ULOP3.LUT UR4, UR5, 0x7ffffff0, URZ, 0xc0, !UPT ;  /* 0x7ffffff005047892 */ /* 0x000fe2000f8ec0ff */
[----:B------:R-:W-:-:S03]  /*0170*/  MOV R3, RZ ;  /* 0x000000ff00037202 */ /* 0x000fc60000000f00 */
[----:B------:R-:W-:-:S12]  /*0180*/  UIADD3 UR4, UPT, UPT, -UR4, URZ, URZ ;  /* 0x000000ff04047290 */ /* 0x000fd8000fffe1ff */
.L_x_2:
[----:B------:R-:W0:Y:S01]  /*0190*/  LDS R4, [R2] ;  /* 0x0000000002047984 */ /* 0x000e220000000800 */
[----:B------:R-:W-:-:S03]  /*01a0*/  UIADD3 UR4, UPT, UPT, UR4, 0x10, URZ ;  /* 0x0000001004047890 */ /* 0x000fc6000fffe0ff */
[----:B------:R-:W1:Y:S01]  /*01b0*/  LDS R5, [R2] ;  /* 0x0000000002057984 */ /* 0x000e620000000800 */
[----:B------:R-:W-:-:S03]  /*01c0*/  UISETP.NE.AND UP1, UPT, UR4, URZ, UPT ;  /* 0x000000ff0400728c */ /* 0x000fc6000bf25270 */
[----:B------:R-:W2:Y:S04]  /*01d0*/  LDS R7, [R2] ;  /* 0x0000000002077984 */ /* 0x000ea80000000800 */
[----:B------:R-:W3:Y:S04]  /*01e0*/  LDS R9, [R2] ;  /* 0x0000000002097984 */ /* 0x000ee80000000800 */
[----:B------:R-:W4:Y:S04]  /*01f0*/  LDS R11, [R2] ;  /* 0x00000000020b7984 */ /* 0x000f280000000800 */
[----:B------:R-:W5:Y:S04]  /*0200*/  LDS R13, [R2] ;  /* 0x00000000020d7984 */ /* 0x000f680000000800 */
[----:B------:R-:W5:Y:S04]  /*0210*/  LDS R15, [R2] ;  /* 0x00000000020f7984 */ /* 0x000f680000000800 */
[----:B------:R-:W5:Y:S04]  /*0220*/  LDS R17, [R2] ;  /* 0x0000000002117984 */ /* 0x000f680000000800 */
[----:B------:R-:W5:Y:S04]  /*0230*/  LDS R19, [R2] ;  /* 0x0000000002137984 */ /* 0x000f680000000800 */
[----:B------:R-:W5:Y:S01]  /*0240*/  LDS R21, [R2] ;  /* 0x0000000002157984 */ /* 0x000f620000000800 */
[----:B0-----:R-:W-:-:S03]  /*0250*/  FADD R4, R4, R3 ;  /* 0x0000000304047221 */ /* 0x001fc60000000000 */
[----:B------:R-:W0:Y:S01]  /*0260*/  LDS R3, [R2] ;  /* 0x0000000002037984 */ /* 0x000e220000000800 */
[----:B-1----:R-:W-:-:S03]  /*0270*/  FADD R4, R4, R5 ;  /* 0x0000000504047221 */ /* 0x002fc60000000000 */
[----:B------:R-:W1:Y:S01]  /*0280*/  LDS R6, [R2] ;  /* 0x0000000002067984 */ /* 0x000e620000000800 */
[----:B--2---:R-:W-:-:S03]  /*0290*/  FADD R4, R4, R7 ;  /* 0x0000000704047221 */ /* 0x004fc60000000000 */
[----:B------:R-:W2:Y:S01]  /*02a0*/  LDS R8, [R2] ;  /* 0x0000000002087984 */ /* 0x000ea20000000800 */
[----:B---3--:R-:W-:-:S03]  /*02b0*/  FADD R4, R4, R9 ;  /* 0x0000000904047221 */ /* 0x008fc60000000000 */
[----:B------:R-:W3:Y:S01]  /*02c0*/  LDS R10, [R2] ;  /* 0x00000000020a7984 */ /* 0x000ee20000000800 */
[----:B----4-:R-:W-:-:S03]  /*02d0*/  FADD R4, R4, R11 ;  /* 0x0000000b04047221 */ /* 0x010fc60000000000 */
[----:B------:R-:W4:Y:S01]  /*02e0*/  LDS R12, [R2] ;  /* 0x00000000020c7984 */ /* 0x000f220000000800 */
[----:B-----5:R-:W-:-:S03]  /*02f0*/  FADD R4, R4, R13 ;  /* 0x0000000d04047221 */ /* 0x020fc60000000000 */
[----:B------:R-:W5:Y:S01]  /*0300*/  LDS R14, [R2] ;  /* 0x00000000020e7984 */ /* 0x000f620000000800 */
[----:B------:R-:W-:-:S04]  /*0310*/  FADD R4, R4, R15 ;  /* 0x0000000f04047221 */ /* 0x000fc80000000000 */
[----:B------:R-:W-:-:S04]  /*0320*/  FADD R4, R4, R17 ;  /* 0x0000001104047221 */ /* 0x000fc80000000000 */
[----:B------:R-:W-:-:S04]  /*0330*/  FADD R4, R4, R19 ;  /* 0x0000001304047221 */ /* 0x000fc80000000000 */
[----:B------:R-:W-:-:S04]  /*0340*/  FADD R4, R4, R21 ;  /* 0x0000001504047221 */ /* 0x000fc80000000000 */
[----:B0-----:R-:W-:-:S04]  /*0350*/  FADD R3, R4, R3 ;  /* 0x0000000304037221 */ /* 0x001fc80000000000 */
[----:B-1----:R-:W-:-:S04]  /*0360*/  FADD R3, R3, R6 ;  /* 0x0000000603037221 */ /* 0x002fc80000000000 */
[----:B--2---:R-:W-:-:S04]  /*0370*/  FADD R3, R3, R8 ;  /* 0x0000000803037221 */ /* 0x004fc80000000000 */
[----:B---3--:R-:W-:-:S04]  /*0380*/  FADD R3, R3, R10 ;  /* 0x0000000a03037221 */ /* 0x008fc80000000000 */
[----:B----4-:R-:W-:-:S04]  /*0390*/  FADD R3, R3, R12 ;  /* 0x0000000c03037221 */ /* 0x010fc80000000000 */
[----:B-----5:R-:W-:Y:S01]  /*03a0*/  FADD R3, R3, R14 ;  /* 0x0000000e03037221 */ /* 0x020fe20000000000 */
[----:B------:R-:W-:Y:S06]  /*03b0*/  BRA.U UP1, `(.L_x_2) ;  /* 0xfffffffd01747547 */ /* 0x000fec000b83ffff */
.L_x_1:
[----:B------:R-:W-:Y:S05]  /*03c0*/  BRA.U !UP0, `(.L_x_0) ;  /* 0x0000000108a07547 */ /* 0x000fea000b800000 */
[----:B------:R-:W-:Y:S02]  /*03d0*/  UISETP.GE.U32.AND UP0, UPT, UR6, 0x8, UPT ;  /* 0x000000080600788c */ /* 0x000fe4000bf06070 */
[----:B------:R-:W-:-:S04]  /*03e0*/  ULOP3.LUT UR7, UR5, 0x7, URZ, 0xc0, !UPT ;  /* 0x0000000705077892 */ /* 0x000fc8000f8ec0ff */
[----:B------:R-:W-:-:S03]  /*03f0*/  UISETP.NE.AND UP1, UPT, UR7, URZ, UPT ;  /* 0x000000ff0700728c */ /* 0x000fc6000bf25270 */
[----:B------:R-:W-:Y:S08]  /*0400*/  BRA.U !UP0, `(.L_x_3) ;  /* 0x0000000108407547 */ /* 0x000ff0000b800000 */
[----:B------:R-:W0:Y:S04]  /*0410*/  LDS R4, [R2] ;  /* 0x0000000002047984 */ /* 0x000e280000000800 */
[----:B------:R-:W1:Y:S04]  /*0420*/  LDS R5, [R2] ;  /* 0x0000000002057984 */ /* 0x000e680000000800 */
[----:B------:R-:W2:Y:S04]  /*0430*/  LDS R7, [R2] ;  /* 0x0000000002077984 */ /* 0x000ea80000000800 */
[----:B------:R-:W3:Y:S04]  /*0440*/  LDS R9, [R2] ;  /* 0x0000000002097984 */ /* 0x000ee80000000800 */
[----:B------:R-:W4:Y:S04]  /*0450*/  LDS R11, [R2] ;  /* 0x00000000020b7984 */ /* 0x000f280000000800 */
[----:B------:R-:W5:Y:S04]  /*0460*/  LDS R13, [R2] ;  /* 0x00000000020d7984 */ /* 0x000f680000000800 */
[----:B------:R-:W5:Y:S04]  /*0470*/  LDS R15, [R2] ;  /* 0x00000000020f7984 */ /* 0x000f680000000800 */
[----:B------:R-:W5:Y:S01]  /*0480*/  LDS R17, [R2] ;  /* 0x0000000002117984 */ /* 0x000f620000000800 */
[----:B0-----:R-:W-:-:S04]  /*0490*/  FADD R4, R3, R4 ;  /* 0x0000000403047221 */ /* 0x001fc80000000000 */
[----:B-1----:R-:W-:-:S04]  /*04a0*/  FADD R4, R4, R5 ;  /* 0x0000000504047221 */ /* 0x002fc80000000000 */
[----:B--2---:R-:W-:-:S04]  /*04b0*/  FADD R4, R4, R7 ;  /* 0x0000000704047221 */ /* 0x004fc80000000000 */
[----:B---3--:R-:W-:-:S04]  /*04c0*/  FADD R4, R4, R9 ;  /* 0x0000000904047221 */ /* 0x008fc80000000000 */
[----:B----4-:R-:W-:-:S04]  /*04d0*/  FADD R4, R4, R11 ;  /* 0x0000000b04047221 */ /* 0x010fc80000000000 */
[----:B-----5:R-:W-:-:S04]  /*04e0*/  FADD R4, R4, R13 ;  /* 0x0000000d04047221 */ /* 0x020fc80000000000 */
[----:B------:R-:W-:-:S04]  /*04f0*/  FADD R4, R4, R15 ;  /* 0x0000000f04047221 */ /* 0x000fc80000000000 */
[----:B------:R-:W-:-:S07]  /*0500*/  FADD R3, R4, R17 ;  /* 0x0000001104037221 */ /* 0x000fce0000000000 */
.L_x_3:
        /* <DEDUP_REMOVED lines=8> */
[----:B------:R-:W3:Y:S01]  /*0590*/  LDS R9, [R2] ;  /* 0x0000000002097984 */ /* 0x000ee20000000800 */
[----:B0-----:R-:W-:-:S04]  /*05a0*/  FADD R4, R3, R4 ;  /* 0x0000000403047221 */ /* 0x001fc80000000000 */
[----:B-1----:R-:W-:-:S04]  /*05b0*/  FADD R4, R4, R5 ;  /* 0x0000000504047221 */ /* 0x002fc80000000000 */
[----:B--2---:R-:W-:-:S04]  /*05c0*/  FADD R4, R4, R7 ;  /* 0x0000000704047221 */ /* 0x004fc80000000000 */
[----:B---3--:R-:W-:-:S07]  /*05d0*/  FADD R3, R4, R9 ;  /* 0x0000000904037221 */ /* 0x008fce0000000000 */
.L_x_4:
[----:B------:R-:W-:Y:S05]  /*05e0*/  BRA.U !UP1, `(.L_x_0) ;  /* 0x0000000109187547 */ /* 0x000fea000b800000 */
[----:B------:R-:W-:-:S12]  /*05f0*/  UIADD3 UR4, UPT, UPT, -UR4, URZ, URZ ;  /* 0x000000ff04047290 */ /* 0x000fd8000fffe1ff */
.L_x_5:
[----:B------:R-:W0:Y:S01]  /*0600*/  LDS R4, [R2] ;  /* 0x0000000002047984 */ /* 0x000e220000000800 */
[----:B------:R-:W-:-:S04]  /*0610*/  UIADD3 UR4, UPT, UPT, UR4, 0x1, URZ ;  /* 0x0000000104047890 */ /* 0x000fc8000fffe0ff */
[----:B------:R-:W-:Y:S01]  /*0620*/  UISETP.NE.AND UP0, UPT, UR4, URZ, UPT ;  /* 0x000000ff0400728c */ /* 0x000fe2000bf05270 */
[----:B0-----:R-:W-:-:S08]  /*0630*/  FADD R3, R4, R3 ;  /* 0x0000000304037221 */ /* 0x001fd00000000000 */
[----:B------:R-:W-:Y:S05]  /*0640*/  BRA.U UP0, `(.L_x_5) ;  /* 0xfffffffd00ec7547 */ /* 0x000fea000b83ffff */
.L_x_0:
[----:B0-----:R-:W0:Y:S02]  /*0650*/  LDC.64 R4, c[0x0][0x380] ;  /* 0x0000e000ff047b82 */ /* 0x001e240000000a00 */
[----:B0-----:R-:W-:-:S05]  /*0660*/  IMAD.WIDE.U32 R4, R0, 0x4, R4 ;  /* 0x0000000400047825 */ /* 0x001fca00078e0004 */
[----:B------:R-:W-:Y:S01]  /*0670*/  STG.E desc[UR8][R4.64], R3 ;  /* 0x0000000304007986 */ /* 0x000fe2000c101908 */
[----:B------:R-:W-:Y:S05]  /*0680*/  EXIT ;  /* 0x000000000000794d */ /* 0x000fea0003800000 */
.L_x_6:
[----:B------:R-:W-:-:S00]  /*0690*/  BRA `(.L_x_6) ;  /* 0xfffffffc00fc7947 */ /* 0x000fc0000383ffff */
[----:B------:R-:W-:-:S00]  /*06a0*/  NOP ;  /* 0x0000000000007918 */ /* 0x000fc00000000000 */
        /* <DEDUP_REMOVED lines=13> */
.L_x_14:


//--------------------- .text._Z17shared_bank_nopadPfii --------------------------
	.section	.text._Z17shared_bank_nopadPfii,"ax",@progbits
	.align	128
        .global         _Z17shared_bank_nopadPfii
        .type           _Z17shared_bank_nopadPfii,@function
        .size           _Z17shared_bank_nopadPfii,(.L_x_15 - _Z17shared_bank_nopadPfii)
        .other          _Z17shared_bank_nopadPfii,@"STO_CUDA_ENTRY STV_DEFAULT"
_Z17shared_bank_nopadPfii:
.text._Z17shared_bank_nopadPfii:
[----:B------:R-:W-:Y:S01]  /*0000*/  LDC R1, c[0x0][0x37c] ;  /* 0x0000df00ff017b82 */ /* 0x000fe20000000800 */
[----:B------:R-:W0:Y:S02]  /*0010*/  S2R R0, SR_TID.X ;  /* 0x0000000000007919 */ /* 0x000e240000002100 */
[----:B0-----:R-:W-:-:S13]  /*0020*/  ISETP.GT.U32.AND P0, PT, R0, 0x1f, PT ;  /* 0x0000001f0000780c */ /* 0x001fda0003f04070 */
[----:B------:R-:W-:Y:S05]  /*0030*/  @P0 EXIT ;  /* 0x000000000000094d */ /* 0x000fea0003800000 */
[----:B------:R-:W0:Y:S01]  /*0040*/  S2UR UR5, SR_CgaCtaId ;  /* 0x00000000000579c3 */ /* 0x000e220000008800 */
[----:B------:R-:W-:Y:S01]  /*0050*/  UMOV UR4, 0x400 ;  /* 0x0000040000047882 */ /* 0x000fe20000000000 */
[----:B------:R-:W1:Y:S01]  /*0060*/  LDCU UR6, c[0x0][0x388] ;  /* 0x00007100ff0677ac */ /* 0x000e620008000800 */
[----:B------:R-:W-:Y:S01]  /*0070*/  I2FP.F32.U32 R2, R0 ;  /* 0x0000000000027245 */ /* 0x000fe20000201000 */
[----:B------:R-:W-:Y:S01]  /*0080*/  HFMA2 R3, -RZ, RZ, 0, 0 ;  /* 0x00000000ff037431 */ /* 0x000fe200000001ff */
[----:B------:R-:W2:Y:S01]  /*0090*/  LDCU.64 UR10, c[0x0][0x358] ;  /* 0x00006b00ff0a77ac */ /* 0x000ea20008000a00 */
[----:B-1----:R-:W-:Y:S02]  /*00a0*/  UISETP.GE.AND UP0, UPT, UR6, 0x1, UPT ;  /* 0x000000010600788c */ /* 0x002fe4000bf06270 */
[----:B0-----:R-:W-:-:S06]  /*00b0*/  ULEA UR4, UR5, UR4, 0x18 ;  /* 0x0000000405047291 */ /* 0x001fcc000f8ec0ff */
[----:B------:R-:W-:-:S05]  /*00c0*/  LEA R5, R0, UR4, 0x2 ;  /* 0x0000000400057c11 */ /* 0x000fca000f8e10ff */
[----:B------:R0:W-:Y:S01]  /*00d0*/  STS [R5], R2 ;  /* 0x0000000205007388 */ /* 0x0001e20000000800 */
[----:B------:R-:W-:Y:S06]  /*00e0*/  BAR.SYNC.DEFER_BLOCKING 0x0 ;  /* 0x0000000000007b1d */ /* 0x000fec0000010000 */
[----:B--2---:R-:W-:Y:S05]  /*00f0*/  BRA.U !UP0, `(.L_x_7) ;  /* 0x0000000508607547 */ /* 0x004fea000b800000 */
[----:B------:R-:W0:Y:S01]  /*0100*/  LDCU UR5, c[0x0][0x38c] ;  /* 0x00007180ff0577ac */ /* 0x000e220008000800 */
[----:B------:R-:W-:Y:S01]  /*0110*/  MOV R3, RZ ;  /* 0x000000ff00037202 */ /* 0x000fe20000000f00 */
[----:B------:R-:W-:Y:S02]  /*0120*/  UISETP.GE.U32.AND UP1, UPT, UR6, 0x10, UPT ;  /* 0x000000100600788c */ /* 0x000fe4000bf26070 */
[----:B------:R-:W-:-:S04]  /*0130*/  ULOP3.LUT UR7, UR6, 0xf, URZ, 0xc0, !UPT ;  /* 0x0000000f06077892 */ /* 0x000fc8000f8ec0ff */
[----:B------:R-:W-:Y:S01]  /*0140*/  UISETP.NE.AND UP0, UPT, UR7, URZ, UPT ;  /* 0x000000ff0700728c */ /* 0x000fe2000bf05270 */
[----:B0-----:R-:W-:-:S05]  /*0150*/  IMAD R2, R0, UR5, RZ ;  /* 0x0000000500027c24 */ /* 0x001fca000f8e02ff */
[----:B------:R-:W-:-:S04]  /*0160*/  SHF.L.U32 R2, R2, 0x2, RZ ;  /* 0x0000000202027819 */ /* 0x000fc800000006ff */
[----:B------:R-:W-:Y:S01]  /*0170*/  LOP3.LUT R2, R2, 0xffc, RZ, 0xc0, !PT ;  /* 0x00000ffc02027812 */ /* 0x000fe200078ec0ff */
[----:B------:R-:W-:Y:S06]  /*0180*/  BRA.U !UP1, `(.L_x_8) ;  /* 0x0000000109987547 */ /* 0x000fec000b800000 */
[----:B------:R-:W-:Y:S01]  /*0190*/  ULOP3.LUT UR5, UR6, 0x7ffffff0, URZ, 0xc0, !UPT ;  /* 0x7ffffff006057892 */ /* 0x000fe2000f8ec0ff */
[----:B------:R-:W-:-:S03]  /*01a0*/  MOV R3, RZ ;  /* 0x000000ff00037202 */ /* 0x000fc60000000f00 */
[----:B------:R-:W-:-:S12]  /*01b0*/  UIADD3 UR5, UPT, UPT, -UR5, URZ, URZ ;  /* 0x000000ff05057290 */ /* 0x000fd8000fffe1ff */
.L_x_9:
[----:B------:R-:W0:Y:S01]  /*01c0*/  LDS R4, [R2+UR4] ;  /* 0x0000000402047984 */ /* 0x000e220008000800 */
[----:B------:R-:W-:-:S03]  /*01d0*/  UIADD3 UR5, UPT, UPT, UR5, 0x10, URZ ;  /* 0x0000001005057890 */ /* 0x000fc6000fffe0ff */
[----:B------:R-:W1:Y:S01]  /*01e0*/  LDS R5, [R2+UR4] ;  /* 0x0000000402057984 */ /* 0x000e620008000800 */
[----:B------:R-:W-:-:S03]  /*01f0*/  UISETP.NE.AND UP1, UPT, UR5, URZ, UPT ;  /* 0x000000ff0500728c */ /* 0x000fc6000bf25270 */
[----:B------:R-:W2:Y:S04]  /*0200*/  LDS R7, [R2+UR4] ;  /* 0x0000000402077984 */ /* 0x000ea80008000800 */
[----:B------:R-:W3:Y:S04]  /*0210*/  LDS R9, [R2+UR4] ;  /* 0x0000000402097984 */ /* 0x000ee80008000800 */
[----:B------:R-:W4:Y:S04]  /*0220*/  LDS R11, [R2+UR4] ;  /* 0x00000004020b7984 */ /* 0x000f280008000800 */
[----:B------:R-:W5:Y:S04]  /*0230*/  LDS R13, [R2+UR4] ;  /* 0x00000004020d7984 */ /* 0x000f680008000800 */
[----:B------:R-:W5:Y:S04]  /*0240*/  LDS R15, [R2+UR4] ;  /* 0x00000004020f7984 */ /* 0x000f680008000800 */
[----:B------:R-:W5:Y:S04]  /*0250*/  LDS R17, [R2+UR4] ;  /* 0x0000000402117984 */ /* 0x000f680008000800 */
[----:B------:R-:W5:Y:S04]  /*0260*/  LDS R19, [R2+UR4] ;  /* 0x0000000402137984 */ /* 0x000f680008000800 */
[----:B------:R-:W5:Y:S01]  /*0270*/  LDS R21, [R2+UR4] ;  /* 0x0000000402157984 */ /* 0x000f620008000800 */
[----:B0-----:R-:W-:-:S03]  /*0280*/  FADD R4, R4, R3 ;  /* 0x0000000304047221 */ /* 0x001fc60000000000 */
[----:B------:R-:W0:Y:S01]  /*0290*/  LDS R3, [R2+UR4] ;  /* 0x0000000402037984 */ /* 0x000e220008000800 */
[----:B-1----:R-:W-:-:S03]  /*02a0*/  FADD R4, R4, R5 ;  /* 0x0000000504047221 */ /* 0x002fc60000000000 */
[----:B------:R-:W1:Y:S01]  /*02b0*/  LDS R6, [R2+UR4] ;  /* 0x0000000402067984 */ /* 0x000e620008000800 */
[----:B--2---:R-:W-:-:S03]  /*02c0*/  FADD R4, R4, R7 ;  /* 0x0000000704047221 */ /* 0x004fc60000000000 */
[----:B------:R-:W2:Y:S01]  /*02d0*/  LDS R8, [R2+UR4] ;  /* 0x0000000402087984 */ /* 0x000ea20008000800 */
[----:B---3--:R-:W-:-:S03]  /*02e0*/  FADD R4, R4, R9 ;  /* 0x0000000904047221 */ /* 0x008fc60000000000 */
[----:B------:R-:W3:Y:S01]  /*02f0*/  LDS R10, [R2+UR4] ;  /* 0x00000004020a7984 */ /* 0x000ee20008000800 */
[----:B----4-:R-:W-:-:S03]  /*0300*/  FADD R4, R4, R11 ;  /* 0x0000000b04047221 */ /* 0x010fc60000000000 */
[----:B------:R-:W4:Y:S01]  /*0310*/  LDS R12, [R2+UR4] ;  /* 0x00000004020c7984 */ /* 0x000f220008000800 */
[----:B-----5:R-:W-:-:S03]  /*0320*/  FADD R4, R4, R13 ;  /* 0x0000000d04047221 */ /* 0x020fc60000000000 */
[----:B------:R-:W5:Y:S01]  /*0330*/  LDS R14, [R2+UR4] ;  /* 0x00000004020e7984 */ /* 0x000f620008000800 */
        /* <DEDUP_REMOVED lines=11> */
.L_x_8:
[----:B------:R-:W-:Y:S05]  /*03f0*/  BRA.U !UP0, `(.L_x_7) ;  /* 0x0000000108a07547 */ /* 0x000fea000b800000 */
[----:B------:R-:W-:Y:S02]  /*0400*/  UISETP.GE.U32.AND UP0, UPT, UR7, 0x8, UPT ;  /* 0x000000080700788c */ /* 0x000fe4000bf06070 */
[----:B------:R-:W-:-:S04]  /*0410*/  ULOP3.LUT UR8, UR6, 0x7, URZ, 0xc0, !UPT ;  /* 0x0000000706087892 */ /* 0x000fc8000f8ec0ff */
[----:B------:R-:W-:-:S03]  /*0420*/  UISETP.NE.AND UP1, UPT, UR8, URZ, UPT ;  /* 0x000000ff0800728c */ /* 0x000fc6000bf25270 */
[----:B------:R-:W-:Y:S08]  /*0430*/  BRA.U !UP0, `(.L_x_10) ;  /* 0x0000000108407547 */ /* 0x000ff0000b800000 */
[----:B------:R-:W0:Y:S04]  /*0440*/  LDS R4, [R2+UR4] ;  /* 0x0000000402047984 */ /* 0x000e280008000800 */
[----:B------:R-:W1:Y:S04]  /*0450*/  LDS R5, [R2+UR4] ;  /* 0x0000000402057984 */ /* 0x000e680008000800 */
[----:B------:R-:W2:Y:S04]  /*0460*/  LDS R7, [R2+UR4] ;  /* 0x0000000402077984 */ /* 0x000ea80008000800 */
[----:B------:R-:W3:Y:S04]  /*0470*/  LDS R9, [R2+UR4] ;  /* 0x0000000402097984 */ /* 0x000ee80008000800 */
[----:B------:R-:W4:Y:S04]  /*0480*/  LDS R11, [R2+UR4] ;  /* 0x00000004020b7984 */ /* 0x000f280008000800 */
[----:B------:R-:W5:Y:S04]  /*0490*/  LDS R13, [R2+UR4] ;  /* 0x00000004020d7984 */ /* 0x000f680008000800 */
[----:B------:R-:W5:Y:S04]  /*04a0*/  LDS R15, [R2+UR4] ;  /* 0x00000004020f7984 */ /* 0x000f680008000800 */
[----:B------:R-:W5:Y:S01]  /*04b0*/  LDS R17, [R2+UR4] ;  /* 0x0000000402117984 */ /* 0x000f620008000800 */
        /* <DEDUP_REMOVED lines=8> */
.L_x_10:
        /* <DEDUP_REMOVED lines=8> */
[----:B------:R-:W3:Y:S01]  /*05c0*/  LDS R9, [R2+UR4] ;  /* 0x0000000402097984 */ /* 0x000ee20008000800 */
[----:B0-----:R-:W-:-:S04]  /*05d0*/  FADD R4, R3, R4 ;  /* 0x0000000403047221 */ /* 0x001fc80000000000 */
[----:B-1----:R-:W-:-:S04]  /*05e0*/  FADD R4, R4, R5 ;  /* 0x0000000504047221 */ /* 0x002fc80000000000 */
[----:B--2---:R-:W-:-:S04]  /*05f0*/  FADD R4, R4, R7 ;  /* 0x0000000704047221 */ /* 0x004fc80000000000 */
[----:B---3--:R-:W-:-:S07]  /*0600*/  FADD R3, R4, R9 ;  /* 0x0000000904037221 */ /* 0x008fce0000000000 */
.L_x_11:
[----:B------:R-:W-:Y:S05]  /*0610*/  BRA.U !UP1, `(.L_x_7) ;  /* 0x0000000109187547 */ /* 0x000fea000b800000 */
[----:B------:R-:W-:-:S12]  /*0620*/  UIADD3 UR5, UPT, UPT, -UR5, URZ, URZ ;  /* 0x000000ff05057290 */ /* 0x000fd8000fffe1ff */
.L_x_12:
[----:B------:R-:W0:Y:S01]  /*0630*/  LDS R4, [R2+UR4] ;  /* 0x0000000402047984 */ /* 0x000e220008000800 */
[----:B------:R-:W-:-:S04]  /*0640*/  UIADD3 UR5, UPT, UPT, UR5, 0x1, URZ ;  /* 0x0000000105057890 */ /* 0x000fc8000fffe0ff */
[----:B------:R-:W-:Y:S01]  /*0650*/  UISETP.NE.AND UP0, UPT, UR5, URZ, UPT ;  /* 0x000000ff0500728c */ /* 0x000fe2000bf05270 */
[----:B0-----:R-:W-:-:S08]  /*0660*/  FADD R3, R4, R3 ;  /* 0x0000000304037221 */ /* 0x001fd00000000000 */
[----:B------:R-:W-:Y:S05]  /*0670*/  BRA.U UP0, `(.L_x_12) ;  /* 0xfffffffd00ec7547 */ /* 0x000fea000b83ffff */
.L_x_7:
[----:B0-----:R-:W0:Y:S02]  /*0680*/  LDC.64 R4, c[0x0][0x380] ;  /* 0x0000e000ff047b82 */ /* 0x001e240000000a00 */
[----:B0-----:R-:W-:-:S05]  /*0690*/  IMAD.WIDE.U32 R4, R0, 0x4, R4 ;  /* 0x0000000400047825 */ /* 0x001fca00078e0004 */
[----:B------:R-:W-:Y:S01]  /*06a0*/  STG.E desc[UR10][R4.64], R3 ;  /* 0x0000000304007986 */ /* 0x000fe2000c10190a */
[----:B------:R-:W-:Y:S05]  /*06b0*/  EXIT ;  /* 0x000000000000794d */ /* 0x000fea0003800000 */
.L_x_13:
        /* <DEDUP_REMOVED lines=12> */
.L_x_15:


//--------------------- .nv.shared._Z18shared_bank_paddedPfi --------------------------
	.section	.nv.shared._Z18shared_bank_paddedPfi,"aw",@nobits
	.sectionflags	@""
	.align	4
.nv.shared._Z18shared_bank_paddedPfi:
	.zero		5248


//--------------------- .nv.shared.reserved.0     --------------------------
	.section	.nv.shared.reserved.0,"aw",@nobits
	.weak		__nv_reservedSMEM_offset_0_alias
	.size		__nv_reservedSMEM_offset_0_alias, 0, 64
	.other		__nv_reservedSMEM_offset_0_alias,@"STO_CUDA_RESERVED_SHARED STV_DEFAULT"
__nv_reservedSMEM_offset_0_alias:
	.zero		0
	.zero		64


//--------------------- .nv.shared._Z17shared_bank_nopadPfii --------------------------
	.section	.nv.shared._Z17shared_bank_nopadPfii,"aw",@nobits
	.sectionflags	@""
	.align	4
.nv.shared._Z17shared_bank_nopadPfii:
	.zero		5120


//--------------------- .nv.constant0._Z18shared_bank_paddedPfi --------------------------
	.section	.nv.constant0._Z18shared_bank_paddedPfi,"a",@progbits
	.sectionflags	@""
	.align	4
.nv.constant0._Z18shared_bank_paddedPfi:
	.zero		908


//--------------------- .nv.constant0._Z17shared_bank_nopadPfii --------------------------
	.section	.nv.constant0._Z17shared_bank_nopadPfii,"a",@progbits
	.sectionflags	@""
	.align	4
.nv.constant0._Z17shared_bank_nopadPfii:
	.zero		912


//--------------------- SYMBOLS --------------------------

	.type		.nv.reservedSmem.offset0,@object
	.size		.nv.reservedSmem.offset0,0x4
	.type		.nv.reservedSmem.cap,@object
	.size		.nv.reservedSmem.cap,0x4
